//
// Generated by NVIDIA NVVM Compiler
//
// Compiler Build ID: CL-36424714
// Cuda compilation tools, release 13.0, V13.0.88
// Based on NVVM 20.0.0
//

.version 9.0
.target sm_100
.address_size 64

	// .globl	_Z11vectorAdd2DPKfS0_Pfii
// _ZZ11vectorAdd2DPKfS0_PfiiE5tileA has been demoted
// _ZZ11vectorAdd2DPKfS0_PfiiE5tileB has been demoted

.visible .entry _Z11vectorAdd2DPKfS0_Pfii(
	.param .u64 .ptr .align 1 _Z11vectorAdd2DPKfS0_Pfii_param_0,
	.param .u64 .ptr .align 1 _Z11vectorAdd2DPKfS0_Pfii_param_1,
	.param .u64 .ptr .align 1 _Z11vectorAdd2DPKfS0_Pfii_param_2,
	.param .u32 _Z11vectorAdd2DPKfS0_Pfii_param_3,
	.param .u32 _Z11vectorAdd2DPKfS0_Pfii_param_4
)
{
	.reg .pred 	%p<6>;
	.reg .b32 	%r<22>;
	.reg .b32 	%f<6>;
	.reg .b64 	%rd<12>;
	// demoted variable
	.shared .align 4 .b8 _ZZ11vectorAdd2DPKfS0_PfiiE5tileA[1024];
	// demoted variable
	.shared .align 4 .b8 _ZZ11vectorAdd2DPKfS0_PfiiE5tileB[1024];
	ld.param.u64 	%rd1, [_Z11vectorAdd2DPKfS0_Pfii_param_0];
	ld.param.u64 	%rd2, [_Z11vectorAdd2DPKfS0_Pfii_param_1];
	ld.param.u64 	%rd3, [_Z11vectorAdd2DPKfS0_Pfii_param_2];
	ld.param.u32 	%r6, [_Z11vectorAdd2DPKfS0_Pfii_param_3];
	ld.param.u32 	%r5, [_Z11vectorAdd2DPKfS0_Pfii_param_4];
	mov.u32 	%r7, %ctaid.y;
	shl.b32 	%r8, %r7, 4;
	mov.u32 	%r9, %tid.y;
	add.s32 	%r1, %r8, %r9;
	mov.u32 	%r10, %ctaid.x;
	shl.b32 	%r11, %r10, 4;
	mov.u32 	%r12, %tid.x;
	add.s32 	%r2, %r11, %r12;
	setp.lt.s32 	%p2, %r1, %r6;
	setp.lt.s32 	%p3, %r2, %r5;
	and.pred  	%p1, %p2, %p3;
	shl.b32 	%r13, %r9, 6;
	mov.u32 	%r14, _ZZ11vectorAdd2DPKfS0_PfiiE5tileA;
	add.s32 	%r15, %r14, %r13;
	shl.b32 	%r16, %r12, 2;
	add.s32 	%r3, %r15, %r16;
	mov.u32 	%r17, _ZZ11vectorAdd2DPKfS0_PfiiE5tileB;
	add.s32 	%r18, %r17, %r13;
	add.s32 	%r4, %r18, %r16;
	not.pred 	%p4, %p1;
	@%p4 bra 	$L__BB0_2;
	cvta.to.global.u64 	%rd4, %rd1;
	cvta.to.global.u64 	%rd5, %rd2;
	mad.lo.s32 	%r20, %r5, %r1, %r2;
	mul.wide.s32 	%rd6, %r20, 4;
	add.s64 	%rd7, %rd4, %rd6;
	ld.global.f32 	%f1, [%rd7];
	st.shared.f32 	[%r3], %f1;
	add.s64 	%rd8, %rd5, %rd6;
	ld.global.f32 	%f2, [%rd8];
	st.shared.f32 	[%r4], %f2;
	bra.uni 	$L__BB0_3;
$L__BB0_2:
	mov.b32 	%r19, 0;
	st.shared.u32 	[%r3], %r19;
	st.shared.u32 	[%r4], %r19;
$L__BB0_3:
	bar.sync 	0;
	@%p4 bra 	$L__BB0_5;
	ld.shared.f32 	%f3, [%r3];
	ld.shared.f32 	%f4, [%r4];
	add.f32 	%f5, %f3, %f4;
	mad.lo.s32 	%r21, %r5, %r1, %r2;
	cvta.to.global.u64 	%rd9, %rd3;
	mul.wide.s32 	%rd10, %r21, 4;
	add.s64 	%rd11, %rd9, %rd10;
	st.global.f32 	[%rd11], %f5;
$L__BB0_5:
	ret;

}


// ===== COMPILED SASS (sm_100) =====

	.target	sm_100

	.elftype	@"ET_EXEC"


//--------------------- .note.nv.tkinfo           --------------------------
	.section	.note.nv.tkinfo,"",@"SHT_NOTE"
	.sectionflags	@"SHF_NOTE_NV_TKINFO"
	.tkinfo
        /*0018*/ 	.word	0x00000002
        /*0030*/ 	.string	""
        /*0030*/ 	.string	"ptxas"
        /*0030*/ 	.string	"Cuda compilation tools, release 13.0, V13.0.88"
        /*0030*/ 	.string	"Build cuda_13.0.r13.0/compiler.36424714_0"
        /*0030*/ 	.string	"-arch sm_100 -m 64 "



//--------------------- .note.nv.cuinfo           --------------------------
	.section	.note.nv.cuinfo,"",@"SHT_NOTE"
	.sectionflags	@"SHF_NOTE_NV_CUINFO"
        /*0018*/ 	.short	0x0002
        /*001a*/ 	.short	0x0064
        /*001c*/ 	.short	0x0082
	.zero		2


//--------------------- .nv.info                  --------------------------
	.section	.nv.info,"",@"SHT_CUDA_INFO"
	.align	4


	//----- nvinfo : EIATTR_REGCOUNT
	.align		4
        /*0000*/ 	.byte	0x04, 0x2f
        /*0002*/ 	.short	(.L_1 - .L_0)
	.align		4
.L_0:
        /*0004*/ 	.word	index@(_Z11vectorAdd2DPKfS0_Pfii)
        /*0008*/ 	.word	0x00000010


	//----- nvinfo : EIATTR_FRAME_SIZE
	.align		4
.L_1:
        /*000c*/ 	.byte	0x04, 0x11
        /*000e*/ 	.short	(.L_3 - .L_2)
	.align		4
.L_2:
        /*0010*/ 	.word	index@(_Z11vectorAdd2DPKfS0_Pfii)
        /*0014*/ 	.word	0x00000000


	//----- nvinfo : EIATTR_MIN_STACK_SIZE
	.align		4
.L_3:
        /*0018*/ 	.byte	0x04, 0x12
        /*001a*/ 	.short	(.L_5 - .L_4)
	.align		4
.L_4:
        /*001c*/ 	.word	index@(_Z11vectorAdd2DPKfS0_Pfii)
        /*0020*/ 	.word	0x00000000
.L_5:


//--------------------- .nv.compat                --------------------------
	.section	.nv.compat,"",@"SHT_CUDA_COMPAT_INFO"
	.align	4
        /*0000*/ 	.byte	0x02, 0x09, 0x00, 0x00, 0x02, 0x02, 0x01, 0x00, 0x02, 0x05, 0x05, 0x00, 0x03, 0x07, 0x01, 0x01
        /*0010*/ 	.byte	0x02, 0x03, 0x00, 0x00, 0x02, 0x06, 0x01, 0x00, 0x04, 0x0b, 0x08, 0x00, 0x09, 0x00, 0x00, 0x00
        /*0020*/ 	.byte	0x00, 0x00, 0x00, 0x00


//--------------------- .nv.info._Z11vectorAdd2DPKfS0_Pfii --------------------------
	.section	.nv.info._Z11vectorAdd2DPKfS0_Pfii,"",@"SHT_CUDA_INFO"
	.sectionflags	@""
	.align	4


	//----- nvinfo : EIATTR_CUDA_API_VERSION
	.align		4
        /*0000*/ 	.byte	0x04, 0x37
        /*0002*/ 	.short	(.L_7 - .L_6)
.L_6:
        /*0004*/ 	.word	0x00000082


	//----- nvinfo : EIATTR_KPARAM_INFO
	.align		4
.L_7:
        /*0008*/ 	.byte	0x04, 0x17
        /*000a*/ 	.short	(.L_9 - .L_8)
.L_8:
        /*000c*/ 	.word	0x00000000
        /*0010*/ 	.short	0x0004
        /*0012*/ 	.short	0x001c
        /*0014*/ 	.byte	0x00, 0xf0, 0x11, 0x00


	//----- nvinfo : EIATTR_KPARAM_INFO
	.align		4
.L_9:
        /*0018*/ 	.byte	0x04, 0x17
        /*001a*/ 	.short	(.L_11 - .L_10)
.L_10:
        /*001c*/ 	.word	0x00000000
        /*0020*/ 	.short	0x0003
        /*0022*/ 	.short	0x0018
        /*0024*/ 	.byte	0x00, 0xf0, 0x11, 0x00


	//----- nvinfo : EIATTR_KPARAM_INFO
	.align		4
.L_11:
        /*0028*/ 	.byte	0x04, 0x17
        /*002a*/ 	.short	(.L_13 - .L_12)
.L_12:
        /*002c*/ 	.word	0x00000000
        /*0030*/ 	.short	0x0002
        /*0032*/ 	.short	0x0010
        /*0034*/ 	.byte	0x00, 0xf5, 0x21, 0x00


	//----- nvinfo : EIATTR_KPARAM_INFO
	.align		4
.L_13:
        /*0038*/ 	.byte	0x04, 0x17
        /*003a*/ 	.short	(.L_15 - .L_14)
.L_14:
        /*003c*/ 	.word	0x00000000
        /*0040*/ 	.short	0x0001
        /*0042*/ 	.short	0x0008
        /*0044*/ 	.byte	0x00, 0xf5, 0x21, 0x00


	//----- nvinfo : EIATTR_KPARAM_INFO
	.align		4
.L_15:
        /*0048*/ 	.byte	0x04, 0x17
        /*004a*/ 	.short	(.L_17 - .L_16)
.L_16:
        /*004c*/ 	.word	0x00000000
        /*0050*/ 	.short	0x0000
        /*0052*/ 	.short	0x0000
        /*0054*/ 	.byte	0x00, 0xf5, 0x21, 0x00


	//----- nvinfo : EIATTR_SPARSE_MMA_MASK
	.align		4
.L_17:
        /*0058*/ 	.byte	0x03, 0x50
        /*005a*/ 	.short	0x0000


	//----- nvinfo : EIATTR_MAXREG_COUNT
	.align		4
        /*005c*/ 	.byte	0x03, 0x1b
        /*005e*/ 	.short	0x00ff


	//----- nvinfo : EIATTR_NUM_BARRIERS
	.align		4
        /*0060*/ 	.byte	0x02, 0x4c
        /*0062*/ 	.byte	0x01
	.zero		1


	//----- nvinfo : EIATTR_MERCURY_ISA_VERSION
	.align		4
        /*0064*/ 	.byte	0x03, 0x5f
        /*0066*/ 	.short	0x0101


	//----- nvinfo : EIATTR_VRC_CTA_INIT_COUNT
	.align		4
        /*0068*/ 	.byte	0x02, 0x4a
	.zero		1
	.zero		1


	//----- nvinfo : EIATTR_EXIT_INSTR_OFFSETS
	.align		4
        /*006c*/ 	.byte	0x04, 0x1c
        /*006e*/ 	.short	(.L_19 - .L_18)


	//   ....[0]....
.L_18:
        /*0070*/ 	.word	0x00000200


	//   ....[1]....
        /*0074*/ 	.word	0x00000280


	//----- nvinfo : EIATTR_CBANK_PARAM_SIZE
	.align		4
.L_19:
        /*0078*/ 	.byte	0x03, 0x19
        /*007a*/ 	.short	0x0020


	//----- nvinfo : EIATTR_PARAM_CBANK
	.align		4
        /*007c*/ 	.byte	0x04, 0x0a
        /*007e*/ 	.short	(.L_21 - .L_20)
	.align		4
.L_20:
        /*0080*/ 	.word	index@(.nv.constant0._Z11vectorAdd2DPKfS0_Pfii)
        /*0084*/ 	.short	0x0380
        /*0086*/ 	.short	0x0020


	//----- nvinfo : EIATTR_SW_WAR
	.align		4
.L_21:
        /*0088*/ 	.byte	0x04, 0x36
        /*008a*/ 	.short	(.L_23 - .L_22)
.L_22:
        /*008c*/ 	.word	0x00000008
.L_23:


//--------------------- .nv.callgraph             --------------------------
	.section	.nv.callgraph,"",@"SHT_CUDA_CALLGRAPH"
	.align	4
	.sectionentsize	8
	.align		4
        /*0000*/ 	.word	0x00000000
	.align		4
        /*0004*/ 	.word	0xffffffff
	.align		4
        /*0008*/ 	.word	0x00000000
	.align		4
        /*000c*/ 	.word	0xfffffffe
	.align		4
        /*0010*/ 	.word	0x00000000
	.align		4
        /*0014*/ 	.word	0xfffffffd
	.align		4
        /*0018*/ 	.word	0x00000000
	.align		4
        /*001c*/ 	.word	0xfffffffc


//--------------------- .text._Z11vectorAdd2DPKfS0_Pfii --------------------------
	.section	.text._Z11vectorAdd2DPKfS0_Pfii,"ax",@progbits
	.align	128
        .global         _Z11vectorAdd2DPKfS0_Pfii
        .type           _Z11vectorAdd2DPKfS0_Pfii,@function
        .size           _Z11vectorAdd2DPKfS0_Pfii,(.L_x_1 - _Z11vectorAdd2DPKfS0_Pfii)
        .other          _Z11vectorAdd2DPKfS0_Pfii,@"STO_CUDA_ENTRY STV_DEFAULT"
_Z11vectorAdd2DPKfS0_Pfii:
.text._Z11vectorAdd2DPKfS0_Pfii:
[----:B------:R-:W-:Y:S01]  /*0000*/  LDC R1, c[0x0][0x37c] ;  /* 0x0000df00ff017b82 */ /* 0x000fe20000000800 */
[----:B------:R-:W0:Y:S01]  /*0010*/  S2R R7, SR_CTAID.X ;  /* 0x0000000000077919 */ /* 0x000e220000002500 */
[----:B------:R-:W1:Y:S06]  /*0020*/  LDCU.64 UR6, c[0x0][0x398] ;  /* 0x00007300ff0677ac */ /* 0x000e6c0008000a00 */
[----:B------:R-:W2:Y:S01]  /*0030*/  LDC.64 R2, c[0x0][0x380] ;  /* 0x0000e000ff027b82 */ /* 0x000ea20000000a00 */
[----:B------:R-:W0:Y:S01]  /*0040*/  S2R R13, SR_TID.X ;  /* 0x00000000000d7919 */ /* 0x000e220000002100 */
[----:B------:R-:W3:Y:S01]  /*0050*/  LDCU.64 UR8, c[0x0][0x358] ;  /* 0x00006b00ff0877ac */ /* 0x000ee20008000a00 */
[----:B------:R-:W4:Y:S05]  /*0060*/  S2R R0, SR_CTAID.Y ;  /* 0x0000000000007919 */ /* 0x000f2a0000002600 */
[----:B------:R-:W5:Y:S01]  /*0070*/  LDC.64 R4, c[0x0][0x388] ;  /* 0x0000e200ff047b82 */ /* 0x000f620000000a00 */
[----:B------:R-:W4:Y:S01]  /*0080*/  S2R R11, SR_TID.Y ;  /* 0x00000000000b7919 */ /* 0x000f220000002200 */
[----:B0-----:R-:W-:-:S04]  /*0090*/  LEA R7, R7, R13, 0x4 ;  /* 0x0000000d07077211 */ /* 0x001fc800078e20ff */
[----:B-1----:R-:W-:Y:S02]  /*00a0*/  ISETP.GE.AND P0, PT, R7, UR7, PT ;  /* 0x0000000707007c0c */ /* 0x002fe4000bf06270 */
[----:B----4-:R-:W-:-:S04]  /*00b0*/  LEA R0, R0, R11, 0x4 ;  /* 0x0000000b00007211 */ /* 0x010fc800078e20ff */
[----:B------:R-:W-:-:S13]  /*00c0*/  ISETP.LT.AND P0, PT, R0, UR6, !P0 ;  /* 0x0000000600007c0c */ /* 0x000fda000c701270 */
[----:B------:R-:W-:-:S04]  /*00d0*/  @P0 IMAD R9, R0, UR7, R7 ;  /* 0x0000000700090c24 */ /* 0x000fc8000f8e0207 */
[----:B--2---:R-:W-:-:S04]  /*00e0*/  @P0 IMAD.WIDE R2, R9, 0x4, R2 ;  /* 0x0000000409020825 */ /* 0x004fc800078e0202 */
[----:B-----5:R-:W-:Y:S02]  /*00f0*/  @P0 IMAD.WIDE R4, R9, 0x4, R4 ;  /* 0x0000000409040825 */ /* 0x020fe400078e0204 */
[----:B---3--:R-:W2:Y:S04]  /*0100*/  @P0 LDG.E R3, desc[UR8][R2.64] ;  /* 0x0000000802030981 */ /* 0x008ea8000c1e1900 */
[----:B------:R-:W3:Y:S01]  /*0110*/  @P0 LDG.E R5, desc[UR8][R4.64] ;  /* 0x0000000804050981 */ /* 0x000ee2000c1e1900 */
[----:B------:R-:W0:Y:S01]  /*0120*/  S2UR UR6, SR_CgaCtaId ;  /* 0x00000000000679c3 */ /* 0x000e220000008800 */
[----:B------:R-:W-:Y:S02]  /*0130*/  UMOV UR4, 0x400 ;  /* 0x0000040000047882 */ /* 0x000fe40000000000 */
[----:B------:R-:W-:-:S02]  /*0140*/  UIADD3 UR5, UPT, UPT, UR4, 0x400, URZ ;  /* 0x0000040004057890 */ /* 0x000fc4000fffe0ff */
[----:B0-----:R-:W-:Y:S02]  /*0150*/  ULEA UR4, UR6, UR4, 0x18 ;  /* 0x0000000406047291 */ /* 0x001fe4000f8ec0ff */
[----:B------:R-:W-:-:S04]  /*0160*/  ULEA UR5, UR6, UR5, 0x18 ;  /* 0x0000000506057291 */ /* 0x000fc8000f8ec0ff */
[C---:B------:R-:W-:Y:S02]  /*0170*/  LEA R6, R11.reuse, UR4, 0x6 ;  /* 0x000000040b067c11 */ /* 0x040fe4000f8e30ff */
[----:B------:R-:W-:Y:S02]  /*0180*/  LEA R8, R11, UR5, 0x6 ;  /* 0x000000050b087c11 */ /* 0x000fe4000f8e30ff */
[C---:B------:R-:W-:Y:S02]  /*0190*/  LEA R6, R13.reuse, R6, 0x2 ;  /* 0x000000060d067211 */ /* 0x040fe400078e10ff */
[----:B------:R-:W-:-:S03]  /*01a0*/  LEA R8, R13, R8, 0x2 ;  /* 0x000000080d087211 */ /* 0x000fc600078e10ff */
[----:B--2---:R0:W-:Y:S04]  /*01b0*/  @P0 STS [R6], R3 ;  /* 0x0000000306000388 */ /* 0x0041e80000000800 */
[----:B---3--:R0:W-:Y:S04]  /*01c0*/  @P0 STS [R8], R5 ;  /* 0x0000000508000388 */ /* 0x0081e80000000800 */
[----:B------:R0:W-:Y:S04]  /*01d0*/  @!P0 STS [R6], RZ ;  /* 0x000000ff06008388 */ /* 0x0001e80000000800 */
[----:B------:R0:W-:Y:S01]  /*01e0*/  @!P0 STS [R8], RZ ;  /* 0x000000ff08008388 */ /* 0x0001e20000000800 */
[----:B------:R-:W-:Y:S06]  /*01f0*/  BAR.SYNC.DEFER_BLOCKING 0x0 ;  /* 0x0000000000007b1d */ /* 0x000fec0000010000 */
[----:B------:R-:W-:Y:S05]  /*0200*/  @!P0 EXIT ;  /* 0x000000000000894d */ /* 0x000fea0003800000 */
[----:B0-----:R-:W-:Y:S01]  /*0210*/  LDS R6, [R6] ;  /* 0x0000000006067984 */ /* 0x001fe20000000800 */
[----:B------:R-:W0:Y:S01]  /*0220*/  LDC.64 R2, c[0x0][0x390] ;  /* 0x0000e400ff027b82 */ /* 0x000e220000000a00 */
[----:B------:R-:W-:Y:S02]  /*0230*/  IMAD R7, R0, UR7, R7 ;  /* 0x0000000700077c24 */ /* 0x000fe4000f8e0207 */
[----:B------:R-:W1:Y:S02]  /*0240*/  LDS R5, [R8] ;  /* 0x0000000008057984 */ /* 0x000e640000000800 */
[----:B0-----:R-:W-:-:S04]  /*0250*/  IMAD.WIDE R2, R7, 0x4, R2 ;  /* 0x0000000407027825 */ /* 0x001fc800078e0202 */
[----:B-1----:R-:W-:-:S05]  /*0260*/  FADD R5, R6, R5 ;  /* 0x0000000506057221 */ /* 0x002fca0000000000 */
[----:B------:R-:W-:Y:S01]  /*0270*/  STG.E desc[UR8][R2.64], R5 ;  /* 0x0000000502007986 */ /* 0x000fe2000c101908 */
[----:B------:R-:W-:Y:S05]  /*0280*/  EXIT ;  /* 0x000000000000794d */ /* 0x000fea0003800000 */
.L_x_0:
[----:B------:R-:W-:-:S00]  /*0290*/  BRA `(.L_x_0) ;  /* 0xfffffffc00fc7947 */ /* 0x000fc0000383ffff */
[----:B------:R-:W-:-:S00]  /*02a0*/  NOP ;  /* 0x0000000000007918 */ /* 0x000fc00000000000 */
        /* <DEDUP_REMOVED lines=13> */
.L_x_1:


//--------------------- .nv.shared._Z11vectorAdd2DPKfS0_Pfii --------------------------
	.section	.nv.shared._Z11vectorAdd2DPKfS0_Pfii,"aw",@nobits
	.sectionflags	@""
	.align	4
.nv.shared._Z11vectorAdd2DPKfS0_Pfii:
	.zero		3072


//--------------------- .nv.shared.reserved.0     --------------------------
	.section	.nv.shared.reserved.0,"aw",@nobits
	.weak		__nv_reservedSMEM_offset_0_alias
	.size		__nv_reservedSMEM_offset_0_alias, 0, 64
	.other		__nv_reservedSMEM_offset_0_alias,@"STO_CUDA_RESERVED_SHARED STV_DEFAULT"
__nv_reservedSMEM_offset_0_alias:
	.zero		0
	.zero		64


//--------------------- .nv.constant0._Z11vectorAdd2DPKfS0_Pfii --------------------------
	.section	.nv.constant0._Z11vectorAdd2DPKfS0_Pfii,"a",@progbits
	.sectionflags	@""
	.align	4
.nv.constant0._Z11vectorAdd2DPKfS0_Pfii:
	.zero		928


//--------------------- SYMBOLS --------------------------

	.type		.nv.reservedSmem.offset0,@object
	.size		.nv.reservedSmem.offset0,0x4
	.type		.nv.reservedSmem.cap,@object
	.size		.nv.reservedSmem.cap,0x4
